//
// Generated by NVIDIA NVVM Compiler
//
// Compiler Build ID: CL-36424714
// Cuda compilation tools, release 13.0, V13.0.88
// Based on NVVM 20.0.0
//

.version 9.0
.target sm_100
.address_size 64

	// .globl	_Z16testDependenciesiPiiS_S_

.visible .entry _Z16testDependenciesiPiiS_S_(
	.param .u32 _Z16testDependenciesiPiiS_S__param_0,
	.param .u64 .ptr .align 1 _Z16testDependenciesiPiiS_S__param_1,
	.param .u32 _Z16testDependenciesiPiiS_S__param_2,
	.param .u64 .ptr .align 1 _Z16testDependenciesiPiiS_S__param_3,
	.param .u64 .ptr .align 1 _Z16testDependenciesiPiiS_S__param_4
)
{
	.reg .pred 	%p<5>;
	.reg .b32 	%r<12>;
	.reg .b64 	%rd<19>;

	ld.param.u32 	%r3, [_Z16testDependenciesiPiiS_S__param_0];
	ld.param.u64 	%rd5, [_Z16testDependenciesiPiiS_S__param_1];
	ld.param.u32 	%r4, [_Z16testDependenciesiPiiS_S__param_2];
	ld.param.u64 	%rd6, [_Z16testDependenciesiPiiS_S__param_3];
	ld.param.u64 	%rd7, [_Z16testDependenciesiPiiS_S__param_4];
	cvta.to.global.u64 	%rd1, %rd6;
	cvta.to.global.u64 	%rd8, %rd7;
	mul.wide.s32 	%rd9, %r3, 4;
	add.s64 	%rd2, %rd8, %rd9;
	mov.b32 	%r5, 1;
	st.global.u32 	[%rd2], %r5;
	setp.lt.s32 	%p1, %r4, 1;
	@%p1 bra 	$L__BB0_5;
	cvta.to.global.u64 	%rd3, %rd5;
	mov.b32 	%r11, 0;
	bra.uni 	$L__BB0_3;
$L__BB0_2:
	add.s32 	%r11, %r11, 1;
	setp.eq.s32 	%p3, %r11, %r4;
	@%p3 bra 	$L__BB0_5;
$L__BB0_3:
	mul.wide.u32 	%rd10, %r11, 4;
	add.s64 	%rd11, %rd3, %rd10;
	ld.global.u32 	%r7, [%rd11];
	mul.wide.s32 	%rd12, %r7, 4;
	add.s64 	%rd13, %rd1, %rd12;
	ld.global.u32 	%r8, [%rd13];
	setp.ne.s32 	%p2, %r8, 0;
	@%p2 bra 	$L__BB0_2;
	mov.b32 	%r9, 0;
	st.global.u32 	[%rd2], %r9;
$L__BB0_5:
	// begin inline asm
	mov.u64 	%rd14, %clock64;
	// end inline asm
$L__BB0_6:
	// begin inline asm
	mov.u64 	%rd15, %clock64;
	// end inline asm
	sub.s64 	%rd16, %rd15, %rd14;
	setp.lt.s64 	%p4, %rd16, 4000000000;
	@%p4 bra 	$L__BB0_6;
	add.s64 	%rd18, %rd1, %rd9;
	mov.b32 	%r10, 1;
	st.global.u32 	[%rd18], %r10;
	ret;

}


// ===== COMPILED SASS (sm_100) =====

	.target	sm_100

	.elftype	@"ET_EXEC"


//--------------------- .note.nv.tkinfo           --------------------------
	.section	.note.nv.tkinfo,"",@"SHT_NOTE"
	.sectionflags	@"SHF_NOTE_NV_TKINFO"
	.tkinfo
        /*0018*/ 	.word	0x00000002
        /*0030*/ 	.string	""
        /*0030*/ 	.string	"ptxas"
        /*0030*/ 	.string	"Cuda compilation tools, release 13.0, V13.0.88"
        /*0030*/ 	.string	"Build cuda_13.0.r13.0/compiler.36424714_0"
        /*0030*/ 	.string	"-arch sm_100 -m 64 "



//--------------------- .note.nv.cuinfo           --------------------------
	.section	.note.nv.cuinfo,"",@"SHT_NOTE"
	.sectionflags	@"SHF_NOTE_NV_CUINFO"
        /*0018*/ 	.short	0x0002
        /*001a*/ 	.short	0x0064
        /*001c*/ 	.short	0x0082
	.zero		2


//--------------------- .nv.info                  --------------------------
	.section	.nv.info,"",@"SHT_CUDA_INFO"
	.align	4


	//----- nvinfo : EIATTR_REGCOUNT
	.align		4
        /*0000*/ 	.byte	0x04, 0x2f
        /*0002*/ 	.short	(.L_1 - .L_0)
	.align		4
.L_0:
        /*0004*/ 	.word	index@(_Z16testDependenciesiPiiS_S_)
        /*0008*/ 	.word	0x00000010


	//----- nvinfo : EIATTR_FRAME_SIZE
	.align		4
.L_1:
        /*000c*/ 	.byte	0x04, 0x11
        /*000e*/ 	.short	(.L_3 - .L_2)
	.align		4
.L_2:
        /*0010*/ 	.word	index@(_Z16testDependenciesiPiiS_S_)
        /*0014*/ 	.word	0x00000000


	//----- nvinfo : EIATTR_MIN_STACK_SIZE
	.align		4
.L_3:
        /*0018*/ 	.byte	0x04, 0x12
        /*001a*/ 	.short	(.L_5 - .L_4)
	.align		4
.L_4:
        /*001c*/ 	.word	index@(_Z16testDependenciesiPiiS_S_)
        /*0020*/ 	.word	0x00000000
.L_5:


//--------------------- .nv.compat                --------------------------
	.section	.nv.compat,"",@"SHT_CUDA_COMPAT_INFO"
	.align	4
        /*0000*/ 	.byte	0x02, 0x09, 0x00, 0x00, 0x02, 0x02, 0x01, 0x00, 0x02, 0x05, 0x05, 0x00, 0x03, 0x07, 0x01, 0x01
        /*0010*/ 	.byte	0x02, 0x03, 0x00, 0x00, 0x02, 0x06, 0x01, 0x00, 0x04, 0x0b, 0x08, 0x00, 0x09, 0x00, 0x00, 0x00
        /*0020*/ 	.byte	0x00, 0x00, 0x00, 0x00


//--------------------- .nv.info._Z16testDependenciesiPiiS_S_ --------------------------
	.section	.nv.info._Z16testDependenciesiPiiS_S_,"",@"SHT_CUDA_INFO"
	.sectionflags	@""
	.align	4


	//----- nvinfo : EIATTR_CUDA_API_VERSION
	.align		4
        /*0000*/ 	.byte	0x04, 0x37
        /*0002*/ 	.short	(.L_7 - .L_6)
.L_6:
        /*0004*/ 	.word	0x00000082


	//----- nvinfo : EIATTR_KPARAM_INFO
	.align		4
.L_7:
        /*0008*/ 	.byte	0x04, 0x17
        /*000a*/ 	.short	(.L_9 - .L_8)
.L_8:
        /*000c*/ 	.word	0x00000000
        /*0010*/ 	.short	0x0004
        /*0012*/ 	.short	0x0020
        /*0014*/ 	.byte	0x00, 0xf5, 0x21, 0x00


	//----- nvinfo : EIATTR_KPARAM_INFO
	.align		4
.L_9:
        /*0018*/ 	.byte	0x04, 0x17
        /*001a*/ 	.short	(.L_11 - .L_10)
.L_10:
        /*001c*/ 	.word	0x00000000
        /*0020*/ 	.short	0x0003
        /*0022*/ 	.short	0x0018
        /*0024*/ 	.byte	0x00, 0xf5, 0x21, 0x00


	//----- nvinfo : EIATTR_KPARAM_INFO
	.align		4
.L_11:
        /*0028*/ 	.byte	0x04, 0x17
        /*002a*/ 	.short	(.L_13 - .L_12)
.L_12:
        /*002c*/ 	.word	0x00000000
        /*0030*/ 	.short	0x0002
        /*0032*/ 	.short	0x0010
        /*0034*/ 	.byte	0x00, 0xf0, 0x11, 0x00


	//----- nvinfo : EIATTR_KPARAM_INFO
	.align		4
.L_13:
        /*0038*/ 	.byte	0x04, 0x17
        /*003a*/ 	.short	(.L_15 - .L_14)
.L_14:
        /*003c*/ 	.word	0x00000000
        /*0040*/ 	.short	0x0001
        /*0042*/ 	.short	0x0008
        /*0044*/ 	.byte	0x00, 0xf5, 0x21, 0x00


	//----- nvinfo : EIATTR_KPARAM_INFO
	.align		4
.L_15:
        /*0048*/ 	.byte	0x04, 0x17
        /*004a*/ 	.short	(.L_17 - .L_16)
.L_16:
        /*004c*/ 	.word	0x00000000
        /*0050*/ 	.short	0x0000
        /*0052*/ 	.short	0x0000
        /*0054*/ 	.byte	0x00, 0xf0, 0x11, 0x00


	//----- nvinfo : EIATTR_SPARSE_MMA_MASK
	.align		4
.L_17:
        /*0058*/ 	.byte	0x03, 0x50
        /*005a*/ 	.short	0x0000


	//----- nvinfo : EIATTR_MAXREG_COUNT
	.align		4
        /*005c*/ 	.byte	0x03, 0x1b
        /*005e*/ 	.short	0x00ff


	//----- nvinfo : EIATTR_MERCURY_ISA_VERSION
	.align		4
        /*0060*/ 	.byte	0x03, 0x5f
        /*0062*/ 	.short	0x0101


	//----- nvinfo : EIATTR_VRC_CTA_INIT_COUNT
	.align		4
        /*0064*/ 	.byte	0x02, 0x4a
	.zero		1
	.zero		1


	//----- nvinfo : EIATTR_EXIT_INSTR_OFFSETS
	.align		4
        /*0068*/ 	.byte	0x04, 0x1c
        /*006a*/ 	.short	(.L_19 - .L_18)


	//   ....[0]....
.L_18:
        /*006c*/ 	.word	0x000002b0


	//----- nvinfo : EIATTR_CBANK_PARAM_SIZE
	.align		4
.L_19:
        /*0070*/ 	.byte	0x03, 0x19
        /*0072*/ 	.short	0x0028


	//----- nvinfo : EIATTR_PARAM_CBANK
	.align		4
        /*0074*/ 	.byte	0x04, 0x0a
        /*0076*/ 	.short	(.L_21 - .L_20)
	.align		4
.L_20:
        /*0078*/ 	.word	index@(.nv.constant0._Z16testDependenciesiPiiS_S_)
        /*007c*/ 	.short	0x0380
        /*007e*/ 	.short	0x0028


	//----- nvinfo : EIATTR_SW_WAR
	.align		4
.L_21:
        /*0080*/ 	.byte	0x04, 0x36
        /*0082*/ 	.short	(.L_23 - .L_22)
.L_22:
        /*0084*/ 	.word	0x00000008
.L_23:


//--------------------- .nv.callgraph             --------------------------
	.section	.nv.callgraph,"",@"SHT_CUDA_CALLGRAPH"
	.align	4
	.sectionentsize	8
	.align		4
        /*0000*/ 	.word	0x00000000
	.align		4
        /*0004*/ 	.word	0xffffffff
	.align		4
        /*0008*/ 	.word	0x00000000
	.align		4
        /*000c*/ 	.word	0xfffffffe
	.align		4
        /*0010*/ 	.word	0x00000000
	.align		4
        /*0014*/ 	.word	0xfffffffd
	.align		4
        /*0018*/ 	.word	0x00000000
	.align		4
        /*001c*/ 	.word	0xfffffffc


//--------------------- .text._Z16testDependenciesiPiiS_S_ --------------------------
	.section	.text._Z16testDependenciesiPiiS_S_,"ax",@progbits
	.align	128
        .global         _Z16testDependenciesiPiiS_S_
        .type           _Z16testDependenciesiPiiS_S_,@function
        .size           _Z16testDependenciesiPiiS_S_,(.L_x_5 - _Z16testDependenciesiPiiS_S_)
        .other          _Z16testDependenciesiPiiS_S_,@"STO_CUDA_ENTRY STV_DEFAULT"
_Z16testDependenciesiPiiS_S_:
.text._Z16testDependenciesiPiiS_S_:
[----:B------:R-:W-:Y:S08]  /*0000*/  LDC R1, c[0x0][0x37c] ;  /* 0x0000df00ff017b82 */ /* 0x000ff00000000800 */
[----:B------:R-:W0:Y:S01]  /*0010*/  LDC R5, c[0x0][0x380] ;  /* 0x0000e000ff057b82 */ /* 0x000e220000000800 */
[----:B------:R-:W1:Y:S01]  /*0020*/  LDCU.64 UR4, c[0x0][0x358] ;  /* 0x00006b00ff0477ac */ /* 0x000e620008000a00 */
[----:B------:R-:W2:Y:S06]  /*0030*/  LDCU UR6, c[0x0][0x390] ;  /* 0x00007200ff0677ac */ /* 0x000eac0008000800 */
[----:B------:R-:W0:Y:S01]  /*0040*/  LDC.64 R2, c[0x0][0x3a0] ;  /* 0x0000e800ff027b82 */ /* 0x000e220000000a00 */
[----:B--2---:R-:W-:Y:S01]  /*0050*/  UISETP.GE.AND UP0, UPT, UR6, 0x1, UPT ;  /* 0x000000010600788c */ /* 0x004fe2000bf06270 */
[----:B0-----:R-:W-:-:S04]  /*0060*/  IMAD.WIDE R2, R5, 0x4, R2 ;  /* 0x0000000405027825 */ /* 0x001fc800078e0202 */
[----:B------:R-:W-:-:S05]  /*0070*/  IMAD.MOV.U32 R5, RZ, RZ, 0x1 ;  /* 0x00000001ff057424 */ /* 0x000fca00078e00ff */
[----:B-1----:R0:W-:Y:S01]  /*0080*/  STG.E desc[UR4][R2.64], R5 ;  /* 0x0000000502007986 */ /* 0x0021e2000c101904 */
[----:B------:R-:W-:Y:S05]  /*0090*/  BRA.U !UP0, `(.L_x_0) ;  /* 0x0000000108547547 */ /* 0x000fea000b800000 */
[----:B0-----:R-:W0:Y:S08]  /*00a0*/  LDC.64 R4, c[0x0][0x388] ;  /* 0x0000e200ff047b82 */ /* 0x001e300000000a00 */
[----:B------:R-:W1:Y:S01]  /*00b0*/  LDC.64 R6, c[0x0][0x398] ;  /* 0x0000e600ff067b82 */ /* 0x000e620000000a00 */
[----:B0-----:R-:W1:Y:S02]  /*00c0*/  LDG.E R5, desc[UR4][R4.64] ;  /* 0x0000000404057981 */ /* 0x001e64000c1e1900 */
[----:B-1----:R-:W-:-:S06]  /*00d0*/  IMAD.WIDE R6, R5, 0x4, R6 ;  /* 0x0000000405067825 */ /* 0x002fcc00078e0206 */
[----:B------:R-:W2:Y:S02]  /*00e0*/  LDG.E R6, desc[UR4][R6.64] ;  /* 0x0000000406067981 */ /* 0x000ea4000c1e1900 */
[----:B--2---:R-:W-:-:S13]  /*00f0*/  ISETP.NE.AND P0, PT, R6, RZ, PT ;  /* 0x000000ff0600720c */ /* 0x004fda0003f05270 */
[----:B------:R-:W-:Y:S05]  /*0100*/  @!P0 BRA `(.L_x_1) ;  /* 0x0000000000348947 */ /* 0x000fea0003800000 */
[----:B------:R-:W0:Y:S01]  /*0110*/  LDC.64 R10, c[0x0][0x398] ;  /* 0x0000e600ff0a7b82 */ /* 0x000e220000000a00 */
[----:B------:R-:W-:Y:S01]  /*0120*/  IMAD.MOV.U32 R13, RZ, RZ, RZ ;  /* 0x000000ffff0d7224 */ /* 0x000fe200078e00ff */
[----:B------:R-:W1:Y:S06]  /*0130*/  LDCU UR6, c[0x0][0x390] ;  /* 0x00007200ff0677ac */ /* 0x000e6c0008000800 */
[----:B------:R-:W2:Y:S02]  /*0140*/  LDC.64 R8, c[0x0][0x388] ;  /* 0x0000e200ff087b82 */ /* 0x000ea40000000a00 */
.L_x_2:
[----:B------:R-:W-:-:S04]  /*0150*/  IADD3 R13, PT, PT, R13, 0x1, RZ ;  /* 0x000000010d0d7810 */ /* 0x000fc80007ffe0ff */
[----:B-1----:R-:W-:-:S13]  /*0160*/  ISETP.NE.AND P0, PT, R13, UR6, PT ;  /* 0x000000060d007c0c */ /* 0x002fda000bf05270 */
[----:B------:R-:W-:Y:S05]  /*0170*/  @!P0 BRA `(.L_x_0) ;  /* 0x00000000001c8947 */ /* 0x000fea0003800000 */
[----:B--2---:R-:W-:-:S06]  /*0180*/  IMAD.WIDE.U32 R4, R13, 0x4, R8 ;  /* 0x000000040d047825 */ /* 0x004fcc00078e0008 */
[----:B------:R-:W0:Y:S02]  /*0190*/  LDG.E R5, desc[UR4][R4.64] ;  /* 0x0000000404057981 */ /* 0x000e24000c1e1900 */
[----:B0-----:R-:W-:-:S06]  /*01a0*/  IMAD.WIDE R6, R5, 0x4, R10 ;  /* 0x0000000405067825 */ /* 0x001fcc00078e020a */
[----:B------:R-:W2:Y:S02]  /*01b0*/  LDG.E R6, desc[UR4][R6.64] ;  /* 0x0000000406067981 */ /* 0x000ea4000c1e1900 */
[----:B--2---:R-:W-:-:S13]  /*01c0*/  ISETP.NE.AND P0, PT, R6, RZ, PT ;  /* 0x000000ff0600720c */ /* 0x004fda0003f05270 */
[----:B------:R-:W-:Y:S05]  /*01d0*/  @P0 BRA `(.L_x_2) ;  /* 0xfffffffc00dc0947 */ /* 0x000fea000383ffff */
.L_x_1:
[----:B------:R1:W-:Y:S02]  /*01e0*/  STG.E desc[UR4][R2.64], RZ ;  /* 0x000000ff02007986 */ /* 0x0003e4000c101904 */
.L_x_0:
[----:B01----:R-:W-:-:S07]  /*01f0*/  CS2R R2, SR_CLOCKLO ;  /* 0x0000000000027805 */ /* 0x003fce0000015000 */
.L_x_3:
[----:B------:R-:W-:-:S06]  /*0200*/  CS2R R4, SR_CLOCKLO ;  /* 0x0000000000047805 */ /* 0x000fcc0000015000 */
[----:B------:R-:W-:-:S05]  /*0210*/  IADD3 R0, P0, PT, -R2, R4, RZ ;  /* 0x0000000402007210 */ /* 0x000fca0007f1e1ff */
[----:B------:R-:W-:Y:S01]  /*0220*/  IMAD.X R4, R5, 0x1, ~R3, P0 ;  /* 0x0000000105047824 */ /* 0x000fe200000e0e03 */
[----:B------:R-:W-:-:S04]  /*0230*/  ISETP.GE.U32.AND P0, PT, R0, -0x1194d800, PT ;  /* 0xee6b28000000780c */ /* 0x000fc80003f06070 */
[----:B------:R-:W-:-:S13]  /*0240*/  ISETP.GE.AND.EX P0, PT, R4, RZ, PT, P0 ;  /* 0x000000ff0400720c */ /* 0x000fda0003f06300 */
[----:B------:R-:W-:Y:S05]  /*0250*/  @!P0 BRA `(.L_x_3) ;  /* 0xfffffffc00e88947 */ /* 0x000fea000383ffff */
[----:B------:R-:W0:Y:S01]  /*0260*/  LDC R5, c[0x0][0x380] ;  /* 0x0000e000ff057b82 */ /* 0x000e220000000800 */
[----:B------:R-:W-:-:S07]  /*0270*/  HFMA2 R7, -RZ, RZ, 0, 5.9604644775390625e-08 ;  /* 0x00000001ff077431 */ /* 0x000fce00000001ff */
[----:B------:R-:W0:Y:S02]  /*0280*/  LDC.64 R2, c[0x0][0x398] ;  /* 0x0000e600ff027b82 */ /* 0x000e240000000a00 */
[----:B0-----:R-:W-:-:S05]  /*0290*/  IMAD.WIDE R2, R5, 0x4, R2 ;  /* 0x0000000405027825 */ /* 0x001fca00078e0202 */
[----:B------:R-:W-:Y:S01]  /*02a0*/  STG.E desc[UR4][R2.64], R7 ;  /* 0x0000000702007986 */ /* 0x000fe2000c101904 */
[----:B------:R-:W-:Y:S05]  /*02b0*/  EXIT ;  /* 0x000000000000794d */ /* 0x000fea0003800000 */
.L_x_4:
[----:B------:R-:W-:-:S00]  /*02c0*/  BRA `(.L_x_4) ;  /* 0xfffffffc00fc7947 */ /* 0x000fc0000383ffff */
[----:B------:R-:W-:-:S00]  /*02d0*/  NOP ;  /* 0x0000000000007918 */ /* 0x000fc00000000000 */
        /* <DEDUP_REMOVED lines=10> */
.L_x_5:


//--------------------- .nv.shared.reserved.0     --------------------------
	.section	.nv.shared.reserved.0,"aw",@nobits
	.weak		__nv_reservedSMEM_offset_0_alias
	.size		__nv_reservedSMEM_offset_0_alias, 0, 64
	.other		__nv_reservedSMEM_offset_0_alias,@"STO_CUDA_RESERVED_SHARED STV_DEFAULT"
__nv_reservedSMEM_offset_0_alias:
	.zero		0
	.zero		64


//--------------------- .nv.constant0._Z16testDependenciesiPiiS_S_ --------------------------
	.section	.nv.constant0._Z16testDependenciesiPiiS_S_,"a",@progbits
	.sectionflags	@""
	.align	4
.nv.constant0._Z16testDependenciesiPiiS_S_:
	.zero		936


//--------------------- SYMBOLS --------------------------

	.type		.nv.reservedSmem.offset0,@object
	.size		.nv.reservedSmem.offset0,0x4
